//
// Generated by NVIDIA NVVM Compiler
//
// Compiler Build ID: CL-36424714
// Cuda compilation tools, release 13.0, V13.0.88
// Based on NVVM 20.0.0
//

.version 9.0
.target sm_100
.address_size 64

	// .globl	_Z14AbsImageKernelIfEvPT_i

.visible .entry _Z14AbsImageKernelIfEvPT_i(
	.param .u64 .ptr .align 1 _Z14AbsImageKernelIfEvPT_i_param_0,
	.param .u32 _Z14AbsImageKernelIfEvPT_i_param_1
)
{
	.reg .pred 	%p<3>;
	.reg .b32 	%r<6>;
	.reg .b32 	%f<4>;
	.reg .b64 	%rd<5>;

	ld.param.u64 	%rd1, [_Z14AbsImageKernelIfEvPT_i_param_0];
	ld.param.u32 	%r2, [_Z14AbsImageKernelIfEvPT_i_param_1];
	mov.u32 	%r3, %ctaid.x;
	mov.u32 	%r4, %ntid.x;
	mov.u32 	%r5, %tid.x;
	mad.lo.s32 	%r1, %r3, %r4, %r5;
	setp.ge.s32 	%p1, %r1, %r2;
	@%p1 bra 	$L__BB0_2;
	cvta.to.global.u64 	%rd2, %rd1;
	mul.wide.s32 	%rd3, %r1, 4;
	add.s64 	%rd4, %rd2, %rd3;
	ld.global.f32 	%f1, [%rd4];
	setp.lt.f32 	%p2, %f1, 0f00000000;
	neg.f32 	%f2, %f1;
	selp.f32 	%f3, %f2, %f1, %p2;
	st.global.f32 	[%rd4], %f3;
$L__BB0_2:
	ret;

}
	// .globl	_Z14AbsImageKernelIiEvPT_i
.visible .entry _Z14AbsImageKernelIiEvPT_i(
	.param .u64 .ptr .align 1 _Z14AbsImageKernelIiEvPT_i_param_0,
	.param .u32 _Z14AbsImageKernelIiEvPT_i_param_1
)
{
	.reg .pred 	%p<2>;
	.reg .b32 	%r<8>;
	.reg .b64 	%rd<5>;

	ld.param.u64 	%rd1, [_Z14AbsImageKernelIiEvPT_i_param_0];
	ld.param.u32 	%r2, [_Z14AbsImageKernelIiEvPT_i_param_1];
	mov.u32 	%r3, %ctaid.x;
	mov.u32 	%r4, %ntid.x;
	mov.u32 	%r5, %tid.x;
	mad.lo.s32 	%r1, %r3, %r4, %r5;
	setp.ge.s32 	%p1, %r1, %r2;
	@%p1 bra 	$L__BB1_2;
	cvta.to.global.u64 	%rd2, %rd1;
	mul.wide.s32 	%rd3, %r1, 4;
	add.s64 	%rd4, %rd2, %rd3;
	ld.global.u32 	%r6, [%rd4];
	abs.s32 	%r7, %r6;
	st.global.u32 	[%rd4], %r7;
$L__BB1_2:
	ret;

}
	// .globl	_Z14AbsImageKernelIsEvPT_i
.visible .entry _Z14AbsImageKernelIsEvPT_i(
	.param .u64 .ptr .align 1 _Z14AbsImageKernelIsEvPT_i_param_0,
	.param .u32 _Z14AbsImageKernelIsEvPT_i_param_1
)
{
	.reg .pred 	%p<2>;
	.reg .b16 	%rs<3>;
	.reg .b32 	%r<6>;
	.reg .b64 	%rd<5>;

	ld.param.u64 	%rd1, [_Z14AbsImageKernelIsEvPT_i_param_0];
	ld.param.u32 	%r2, [_Z14AbsImageKernelIsEvPT_i_param_1];
	mov.u32 	%r3, %ctaid.x;
	mov.u32 	%r4, %ntid.x;
	mov.u32 	%r5, %tid.x;
	mad.lo.s32 	%r1, %r3, %r4, %r5;
	setp.ge.s32 	%p1, %r1, %r2;
	@%p1 bra 	$L__BB2_2;
	cvta.to.global.u64 	%rd2, %rd1;
	mul.wide.s32 	%rd3, %r1, 2;
	add.s64 	%rd4, %rd2, %rd3;
	ld.global.u16 	%rs1, [%rd4];
	abs.s16 	%rs2, %rs1;
	st.global.u16 	[%rd4], %rs2;
$L__BB2_2:
	ret;

}
	// .globl	_Z14AbsImageKernelIcEvPT_i
.visible .entry _Z14AbsImageKernelIcEvPT_i(
	.param .u64 .ptr .align 1 _Z14AbsImageKernelIcEvPT_i_param_0,
	.param .u32 _Z14AbsImageKernelIcEvPT_i_param_1
)
{
	.reg .pred 	%p<2>;
	.reg .b16 	%rs<3>;
	.reg .b32 	%r<6>;
	.reg .b64 	%rd<5>;

	ld.param.u64 	%rd1, [_Z14AbsImageKernelIcEvPT_i_param_0];
	ld.param.u32 	%r2, [_Z14AbsImageKernelIcEvPT_i_param_1];
	mov.u32 	%r3, %ctaid.x;
	mov.u32 	%r4, %ntid.x;
	mov.u32 	%r5, %tid.x;
	mad.lo.s32 	%r1, %r3, %r4, %r5;
	setp.ge.s32 	%p1, %r1, %r2;
	@%p1 bra 	$L__BB3_2;
	cvta.to.global.u64 	%rd2, %rd1;
	cvt.s64.s32 	%rd3, %r1;
	add.s64 	%rd4, %rd2, %rd3;
	ld.global.s8 	%rs1, [%rd4];
	abs.s16 	%rs2, %rs1;
	st.global.u8 	[%rd4], %rs2;
$L__BB3_2:
	ret;

}


// ===== COMPILED SASS (sm_100) =====

	.target	sm_100

	.elftype	@"ET_EXEC"


//--------------------- .note.nv.tkinfo           --------------------------
	.section	.note.nv.tkinfo,"",@"SHT_NOTE"
	.sectionflags	@"SHF_NOTE_NV_TKINFO"
	.tkinfo
        /*0018*/ 	.word	0x00000002
        /*0030*/ 	.string	""
        /*0030*/ 	.string	"ptxas"
        /*0030*/ 	.string	"Cuda compilation tools, release 13.0, V13.0.88"
        /*0030*/ 	.string	"Build cuda_13.0.r13.0/compiler.36424714_0"
        /*0030*/ 	.string	"-arch sm_100 -m 64 "



//--------------------- .note.nv.cuinfo           --------------------------
	.section	.note.nv.cuinfo,"",@"SHT_NOTE"
	.sectionflags	@"SHF_NOTE_NV_CUINFO"
        /*0018*/ 	.short	0x0002
        /*001a*/ 	.short	0x0064
        /*001c*/ 	.short	0x0082
	.zero		2


//--------------------- .nv.info                  --------------------------
	.section	.nv.info,"",@"SHT_CUDA_INFO"
	.align	4


	//----- nvinfo : EIATTR_REGCOUNT
	.align		4
        /*0000*/ 	.byte	0x04, 0x2f
        /*0002*/ 	.short	(.L_1 - .L_0)
	.align		4
.L_0:
        /*0004*/ 	.word	index@(_Z14AbsImageKernelIfEvPT_i)
        /*0008*/ 	.word	0x00000008


	//----- nvinfo : EIATTR_FRAME_SIZE
	.align		4
.L_1:
        /*000c*/ 	.byte	0x04, 0x11
        /*000e*/ 	.short	(.L_3 - .L_2)
	.align		4
.L_2:
        /*0010*/ 	.word	index@(_Z14AbsImageKernelIfEvPT_i)
        /*0014*/ 	.word	0x00000000


	//----- nvinfo : EIATTR_REGCOUNT
	.align		4
.L_3:
        /*0018*/ 	.byte	0x04, 0x2f
        /*001a*/ 	.short	(.L_5 - .L_4)
	.align		4
.L_4:
        /*001c*/ 	.word	index@(_Z14AbsImageKernelIiEvPT_i)
        /*0020*/ 	.word	0x00000008


	//----- nvinfo : EIATTR_FRAME_SIZE
	.align		4
.L_5:
        /*0024*/ 	.byte	0x04, 0x11
        /*0026*/ 	.short	(.L_7 - .L_6)
	.align		4
.L_6:
        /*0028*/ 	.word	index@(_Z14AbsImageKernelIiEvPT_i)
        /*002c*/ 	.word	0x00000000


	//----- nvinfo : EIATTR_REGCOUNT
	.align		4
.L_7:
        /*0030*/ 	.byte	0x04, 0x2f
        /*0032*/ 	.short	(.L_9 - .L_8)
	.align		4
.L_8:
        /*0034*/ 	.word	index@(_Z14AbsImageKernelIsEvPT_i)
        /*0038*/ 	.word	0x00000008


	//----- nvinfo : EIATTR_FRAME_SIZE
	.align		4
.L_9:
        /*003c*/ 	.byte	0x04, 0x11
        /*003e*/ 	.short	(.L_11 - .L_10)
	.align		4
.L_10:
        /*0040*/ 	.word	index@(_Z14AbsImageKernelIsEvPT_i)
        /*0044*/ 	.word	0x00000000


	//----- nvinfo : EIATTR_REGCOUNT
	.align		4
.L_11:
        /*0048*/ 	.byte	0x04, 0x2f
        /*004a*/ 	.short	(.L_13 - .L_12)
	.align		4
.L_12:
        /*004c*/ 	.word	index@(_Z14AbsImageKernelIcEvPT_i)
        /*0050*/ 	.word	0x00000008


	//----- nvinfo : EIATTR_FRAME_SIZE
	.align		4
.L_13:
        /*0054*/ 	.byte	0x04, 0x11
        /*0056*/ 	.short	(.L_15 - .L_14)
	.align		4
.L_14:
        /*0058*/ 	.word	index@(_Z14AbsImageKernelIcEvPT_i)
        /*005c*/ 	.word	0x00000000


	//----- nvinfo : EIATTR_MIN_STACK_SIZE
	.align		4
.L_15:
        /*0060*/ 	.byte	0x04, 0x12
        /*0062*/ 	.short	(.L_17 - .L_16)
	.align		4
.L_16:
        /*0064*/ 	.word	index@(_Z14AbsImageKernelIcEvPT_i)
        /*0068*/ 	.word	0x00000000


	//----- nvinfo : EIATTR_MIN_STACK_SIZE
	.align		4
.L_17:
        /*006c*/ 	.byte	0x04, 0x12
        /*006e*/ 	.short	(.L_19 - .L_18)
	.align		4
.L_18:
        /*0070*/ 	.word	index@(_Z14AbsImageKernelIsEvPT_i)
        /*0074*/ 	.word	0x00000000


	//----- nvinfo : EIATTR_MIN_STACK_SIZE
	.align		4
.L_19:
        /*0078*/ 	.byte	0x04, 0x12
        /*007a*/ 	.short	(.L_21 - .L_20)
	.align		4
.L_20:
        /*007c*/ 	.word	index@(_Z14AbsImageKernelIiEvPT_i)
        /*0080*/ 	.word	0x00000000


	//----- nvinfo : EIATTR_MIN_STACK_SIZE
	.align		4
.L_21:
        /*0084*/ 	.byte	0x04, 0x12
        /*0086*/ 	.short	(.L_23 - .L_22)
	.align		4
.L_22:
        /*0088*/ 	.word	index@(_Z14AbsImageKernelIfEvPT_i)
        /*008c*/ 	.word	0x00000000
.L_23:


//--------------------- .nv.compat                --------------------------
	.section	.nv.compat,"",@"SHT_CUDA_COMPAT_INFO"
	.align	4
        /*0000*/ 	.byte	0x02, 0x09, 0x00, 0x00, 0x02, 0x02, 0x01, 0x00, 0x02, 0x05, 0x05, 0x00, 0x03, 0x07, 0x01, 0x01
        /*0010*/ 	.byte	0x02, 0x03, 0x00, 0x00, 0x02, 0x06, 0x01, 0x00, 0x04, 0x0b, 0x08, 0x00, 0x09, 0x00, 0x00, 0x00
        /*0020*/ 	.byte	0x00, 0x00, 0x00, 0x00


//--------------------- .nv.info._Z14AbsImageKernelIcEvPT_i --------------------------
	.section	.nv.info._Z14AbsImageKernelIcEvPT_i,"",@"SHT_CUDA_INFO"
	.sectionflags	@""
	.align	4


	//----- nvinfo : EIATTR_CUDA_API_VERSION
	.align		4
        /*0000*/ 	.byte	0x04, 0x37
        /*0002*/ 	.short	(.L_25 - .L_24)
.L_24:
        /*0004*/ 	.word	0x00000082


	//----- nvinfo : EIATTR_KPARAM_INFO
	.align		4
.L_25:
        /*0008*/ 	.byte	0x04, 0x17
        /*000a*/ 	.short	(.L_27 - .L_26)
.L_26:
        /*000c*/ 	.word	0x00000000
        /*0010*/ 	.short	0x0001
        /*0012*/ 	.short	0x0008
        /*0014*/ 	.byte	0x00, 0xf0, 0x11, 0x00


	//----- nvinfo : EIATTR_KPARAM_INFO
	.align		4
.L_27:
        /*0018*/ 	.byte	0x04, 0x17
        /*001a*/ 	.short	(.L_29 - .L_28)
.L_28:
        /*001c*/ 	.word	0x00000000
        /*0020*/ 	.short	0x0000
        /*0022*/ 	.short	0x0000
        /*0024*/ 	.byte	0x00, 0xf5, 0x21, 0x00


	//----- nvinfo : EIATTR_SPARSE_MMA_MASK
	.align		4
.L_29:
        /*0028*/ 	.byte	0x03, 0x50
        /*002a*/ 	.short	0x0000


	//----- nvinfo : EIATTR_MAXREG_COUNT
	.align		4
        /*002c*/ 	.byte	0x03, 0x1b
        /*002e*/ 	.short	0x00ff


	//----- nvinfo : EIATTR_MERCURY_ISA_VERSION
	.align		4
        /*0030*/ 	.byte	0x03, 0x5f
        /*0032*/ 	.short	0x0101


	//----- nvinfo : EIATTR_VRC_CTA_INIT_COUNT
	.align		4
        /*0034*/ 	.byte	0x02, 0x4a
	.zero		1
	.zero		1


	//----- nvinfo : EIATTR_EXIT_INSTR_OFFSETS
	.align		4
        /*0038*/ 	.byte	0x04, 0x1c
        /*003a*/ 	.short	(.L_31 - .L_30)


	//   ....[0]....
.L_30:
        /*003c*/ 	.word	0x00000070


	//   ....[1]....
        /*0040*/ 	.word	0x00000110


	//----- nvinfo : EIATTR_CBANK_PARAM_SIZE
	.align		4
.L_31:
        /*0044*/ 	.byte	0x03, 0x19
        /*0046*/ 	.short	0x000c


	//----- nvinfo : EIATTR_PARAM_CBANK
	.align		4
        /*0048*/ 	.byte	0x04, 0x0a
        /*004a*/ 	.short	(.L_33 - .L_32)
	.align		4
.L_32:
        /*004c*/ 	.word	index@(.nv.constant0._Z14AbsImageKernelIcEvPT_i)
        /*0050*/ 	.short	0x0380
        /*0052*/ 	.short	0x000c


	//----- nvinfo : EIATTR_SW_WAR
	.align		4
.L_33:
        /*0054*/ 	.byte	0x04, 0x36
        /*0056*/ 	.short	(.L_35 - .L_34)
.L_34:
        /*0058*/ 	.word	0x00000008
.L_35:


//--------------------- .nv.info._Z14AbsImageKernelIsEvPT_i --------------------------
	.section	.nv.info._Z14AbsImageKernelIsEvPT_i,"",@"SHT_CUDA_INFO"
	.sectionflags	@""
	.align	4


	//----- nvinfo : EIATTR_CUDA_API_VERSION
	.align		4
        /*0000*/ 	.byte	0x04, 0x37
        /*0002*/ 	.short	(.L_37 - .L_36)
.L_36:
        /*0004*/ 	.word	0x00000082


	//----- nvinfo : EIATTR_KPARAM_INFO
	.align		4
.L_37:
        /*0008*/ 	.byte	0x04, 0x17
        /*000a*/ 	.short	(.L_39 - .L_38)
.L_38:
        /*000c*/ 	.word	0x00000000
        /*0010*/ 	.short	0x0001
        /*0012*/ 	.short	0x0008
        /*0014*/ 	.byte	0x00, 0xf0, 0x11, 0x00


	//----- nvinfo : EIATTR_KPARAM_INFO
	.align		4
.L_39:
        /*0018*/ 	.byte	0x04, 0x17
        /*001a*/ 	.short	(.L_41 - .L_40)
.L_40:
        /*001c*/ 	.word	0x00000000
        /*0020*/ 	.short	0x0000
        /*0022*/ 	.short	0x0000
        /*0024*/ 	.byte	0x00, 0xf5, 0x21, 0x00


	//----- nvinfo : EIATTR_SPARSE_MMA_MASK
	.align		4
.L_41:
        /*0028*/ 	.byte	0x03, 0x50
        /*002a*/ 	.short	0x0000


	//----- nvinfo : EIATTR_MAXREG_COUNT
	.align		4
        /*002c*/ 	.byte	0x03, 0x1b
        /*002e*/ 	.short	0x00ff


	//----- nvinfo : EIATTR_MERCURY_ISA_VERSION
	.align		4
        /*0030*/ 	.byte	0x03, 0x5f
        /*0032*/ 	.short	0x0101


	//----- nvinfo : EIATTR_VRC_CTA_INIT_COUNT
	.align		4
        /*0034*/ 	.byte	0x02, 0x4a
	.zero		1
	.zero		1


	//----- nvinfo : EIATTR_EXIT_INSTR_OFFSETS
	.align		4
        /*0038*/ 	.byte	0x04, 0x1c
        /*003a*/ 	.short	(.L_43 - .L_42)


	//   ....[0]....
.L_42:
        /*003c*/ 	.word	0x00000070


	//   ....[1]....
        /*0040*/ 	.word	0x00000100


	//----- nvinfo : EIATTR_CBANK_PARAM_SIZE
	.align		4
.L_43:
        /*0044*/ 	.byte	0x03, 0x19
        /*0046*/ 	.short	0x000c


	//----- nvinfo : EIATTR_PARAM_CBANK
	.align		4
        /*0048*/ 	.byte	0x04, 0x0a
        /*004a*/ 	.short	(.L_45 - .L_44)
	.align		4
.L_44:
        /*004c*/ 	.word	index@(.nv.constant0._Z14AbsImageKernelIsEvPT_i)
        /*0050*/ 	.short	0x0380
        /*0052*/ 	.short	0x000c


	//----- nvinfo : EIATTR_SW_WAR
	.align		4
.L_45:
        /*0054*/ 	.byte	0x04, 0x36
        /*0056*/ 	.short	(.L_47 - .L_46)
.L_46:
        /*0058*/ 	.word	0x00000008
.L_47:


//--------------------- .nv.info._Z14AbsImageKernelIiEvPT_i --------------------------
	.section	.nv.info._Z14AbsImageKernelIiEvPT_i,"",@"SHT_CUDA_INFO"
	.sectionflags	@""
	.align	4


	//----- nvinfo : EIATTR_CUDA_API_VERSION
	.align		4
        /*0000*/ 	.byte	0x04, 0x37
        /*0002*/ 	.short	(.L_49 - .L_48)
.L_48:
        /*0004*/ 	.word	0x00000082


	//----- nvinfo : EIATTR_KPARAM_INFO
	.align		4
.L_49:
        /*0008*/ 	.byte	0x04, 0x17
        /*000a*/ 	.short	(.L_51 - .L_50)
.L_50:
        /*000c*/ 	.word	0x00000000
        /*0010*/ 	.short	0x0001
        /*0012*/ 	.short	0x0008
        /*0014*/ 	.byte	0x00, 0xf0, 0x11, 0x00


	//----- nvinfo : EIATTR_KPARAM_INFO
	.align		4
.L_51:
        /*0018*/ 	.byte	0x04, 0x17
        /*001a*/ 	.short	(.L_53 - .L_52)
.L_52:
        /*001c*/ 	.word	0x00000000
        /*0020*/ 	.short	0x0000
        /*0022*/ 	.short	0x0000
        /*0024*/ 	.byte	0x00, 0xf5, 0x21, 0x00


	//----- nvinfo : EIATTR_SPARSE_MMA_MASK
	.align		4
.L_53:
        /*0028*/ 	.byte	0x03, 0x50
        /*002a*/ 	.short	0x0000


	//----- nvinfo : EIATTR_MAXREG_COUNT
	.align		4
        /*002c*/ 	.byte	0x03, 0x1b
        /*002e*/ 	.short	0x00ff


	//----- nvinfo : EIATTR_MERCURY_ISA_VERSION
	.align		4
        /*0030*/ 	.byte	0x03, 0x5f
        /*0032*/ 	.short	0x0101


	//----- nvinfo : EIATTR_VRC_CTA_INIT_COUNT
	.align		4
        /*0034*/ 	.byte	0x02, 0x4a
	.zero		1
	.zero		1


	//----- nvinfo : EIATTR_EXIT_INSTR_OFFSETS
	.align		4
        /*0038*/ 	.byte	0x04, 0x1c
        /*003a*/ 	.short	(.L_55 - .L_54)


	//   ....[0]....
.L_54:
        /*003c*/ 	.word	0x00000070


	//   ....[1]....
        /*0040*/ 	.word	0x000000e0


	//----- nvinfo : EIATTR_CBANK_PARAM_SIZE
	.align		4
.L_55:
        /*0044*/ 	.byte	0x03, 0x19
        /*0046*/ 	.short	0x000c


	//----- nvinfo : EIATTR_PARAM_CBANK
	.align		4
        /*0048*/ 	.byte	0x04, 0x0a
        /*004a*/ 	.short	(.L_57 - .L_56)
	.align		4
.L_56:
        /*004c*/ 	.word	index@(.nv.constant0._Z14AbsImageKernelIiEvPT_i)
        /*0050*/ 	.short	0x0380
        /*0052*/ 	.short	0x000c


	//----- nvinfo : EIATTR_SW_WAR
	.align		4
.L_57:
        /*0054*/ 	.byte	0x04, 0x36
        /*0056*/ 	.short	(.L_59 - .L_58)
.L_58:
        /*0058*/ 	.word	0x00000008
.L_59:


//--------------------- .nv.info._Z14AbsImageKernelIfEvPT_i --------------------------
	.section	.nv.info._Z14AbsImageKernelIfEvPT_i,"",@"SHT_CUDA_INFO"
	.sectionflags	@""
	.align	4


	//----- nvinfo : EIATTR_CUDA_API_VERSION
	.align		4
        /*0000*/ 	.byte	0x04, 0x37
        /*0002*/ 	.short	(.L_61 - .L_60)
.L_60:
        /*0004*/ 	.word	0x00000082


	//----- nvinfo : EIATTR_KPARAM_INFO
	.align		4
.L_61:
        /*0008*/ 	.byte	0x04, 0x17
        /*000a*/ 	.short	(.L_63 - .L_62)
.L_62:
        /*000c*/ 	.word	0x00000000
        /*0010*/ 	.short	0x0001
        /*0012*/ 	.short	0x0008
        /*0014*/ 	.byte	0x00, 0xf0, 0x11, 0x00


	//----- nvinfo : EIATTR_KPARAM_INFO
	.align		4
.L_63:
        /*0018*/ 	.byte	0x04, 0x17
        /*001a*/ 	.short	(.L_65 - .L_64)
.L_64:
        /*001c*/ 	.word	0x00000000
        /*0020*/ 	.short	0x0000
        /*0022*/ 	.short	0x0000
        /*0024*/ 	.byte	0x00, 0xf5, 0x21, 0x00


	//----- nvinfo : EIATTR_SPARSE_MMA_MASK
	.align		4
.L_65:
        /*0028*/ 	.byte	0x03, 0x50
        /*002a*/ 	.short	0x0000


	//----- nvinfo : EIATTR_MAXREG_COUNT
	.align		4
        /*002c*/ 	.byte	0x03, 0x1b
        /*002e*/ 	.short	0x00ff


	//----- nvinfo : EIATTR_MERCURY_ISA_VERSION
	.align		4
        /*0030*/ 	.byte	0x03, 0x5f
        /*0032*/ 	.short	0x0101


	//----- nvinfo : EIATTR_VRC_CTA_INIT_COUNT
	.align		4
        /*0034*/ 	.byte	0x02, 0x4a
	.zero		1
	.zero		1


	//----- nvinfo : EIATTR_EXIT_INSTR_OFFSETS
	.align		4
        /*0038*/ 	.byte	0x04, 0x1c
        /*003a*/ 	.short	(.L_67 - .L_66)


	//   ....[0]....
.L_66:
        /*003c*/ 	.word	0x00000070


	//   ....[1]....
        /*0040*/ 	.word	0x000000f0


	//----- nvinfo : EIATTR_CBANK_PARAM_SIZE
	.align		4
.L_67:
        /*0044*/ 	.byte	0x03, 0x19
        /*0046*/ 	.short	0x000c


	//----- nvinfo : EIATTR_PARAM_CBANK
	.align		4
        /*0048*/ 	.byte	0x04, 0x0a
        /*004a*/ 	.short	(.L_69 - .L_68)
	.align		4
.L_68:
        /*004c*/ 	.word	index@(.nv.constant0._Z14AbsImageKernelIfEvPT_i)
        /*0050*/ 	.short	0x0380
        /*0052*/ 	.short	0x000c


	//----- nvinfo : EIATTR_SW_WAR
	.align		4
.L_69:
        /*0054*/ 	.byte	0x04, 0x36
        /*0056*/ 	.short	(.L_71 - .L_70)
.L_70:
        /*0058*/ 	.word	0x00000008
.L_71:


//--------------------- .nv.callgraph             --------------------------
	.section	.nv.callgraph,"",@"SHT_CUDA_CALLGRAPH"
	.align	4
	.sectionentsize	8
	.align		4
        /*0000*/ 	.word	0x00000000
	.align		4
        /*0004*/ 	.word	0xffffffff
	.align		4
        /*0008*/ 	.word	0x00000000
	.align		4
        /*000c*/ 	.word	0xfffffffe
	.align		4
        /*0010*/ 	.word	0x00000000
	.align		4
        /*0014*/ 	.word	0xfffffffd
	.align		4
        /*0018*/ 	.word	0x00000000
	.align		4
        /*001c*/ 	.word	0xfffffffc


//--------------------- .text._Z14AbsImageKernelIcEvPT_i --------------------------
	.section	.text._Z14AbsImageKernelIcEvPT_i,"ax",@progbits
	.align	128
        .global         _Z14AbsImageKernelIcEvPT_i
        .type           _Z14AbsImageKernelIcEvPT_i,@function
        .size           _Z14AbsImageKernelIcEvPT_i,(.L_x_4 - _Z14AbsImageKernelIcEvPT_i)
        .other          _Z14AbsImageKernelIcEvPT_i,@"STO_CUDA_ENTRY STV_DEFAULT"
_Z14AbsImageKernelIcEvPT_i:
.text._Z14AbsImageKernelIcEvPT_i:
[----:B------:R-:W-:Y:S01]  /*0000*/  LDC R1, c[0x0][0x37c] ;  /* 0x0000df00ff017b82 */ /* 0x000fe20000000800 */
[----:B------:R-:W0:Y:S07]  /*0010*/  S2R R3, SR_TID.X ;  /* 0x0000000000037919 */ /* 0x000e2e0000002100 */
[----:B------:R-:W0:Y:S01]  /*0020*/  S2UR UR4, SR_CTAID.X ;  /* 0x00000000000479c3 */ /* 0x000e220000002500 */
[----:B------:R-:W1:Y:S07]  /*0030*/  LDCU UR5, c[0x0][0x388] ;  /* 0x00007100ff0577ac */ /* 0x000e6e0008000800 */
[----:B------:R-:W0:Y:S02]  /*0040*/  LDC R0, c[0x0][0x360] ;  /* 0x0000d800ff007b82 */ /* 0x000e240000000800 */
[----:B0-----:R-:W-:-:S05]  /*0050*/  IMAD R0, R0, UR4, R3 ;  /* 0x0000000400007c24 */ /* 0x001fca000f8e0203 */
[----:B-1----:R-:W-:-:S13]  /*0060*/  ISETP.GE.AND P0, PT, R0, UR5, PT ;  /* 0x0000000500007c0c */ /* 0x002fda000bf06270 */
[----:B------:R-:W-:Y:S05]  /*0070*/  @P0 EXIT ;  /* 0x000000000000094d */ /* 0x000fea0003800000 */
[----:B------:R-:W0:Y:S01]  /*0080*/  LDCU.64 UR6, c[0x0][0x380] ;  /* 0x00007000ff0677ac */ /* 0x000e220008000a00 */
[----:B------:R-:W1:Y:S01]  /*0090*/  LDCU.64 UR4, c[0x0][0x358] ;  /* 0x00006b00ff0477ac */ /* 0x000e620008000a00 */
[----:B0-----:R-:W-:-:S04]  /*00a0*/  IADD3 R2, P0, PT, R0, UR6, RZ ;  /* 0x0000000600027c10 */ /* 0x001fc8000ff1e0ff */
[----:B------:R-:W-:-:S05]  /*00b0*/  LEA.HI.X.SX32 R3, R0, UR7, 0x1, P0 ;  /* 0x0000000700037c11 */ /* 0x000fca00080f0eff */
[----:B-1----:R-:W2:Y:S02]  /*00c0*/  LDG.E.S8 R0, desc[UR4][R2.64] ;  /* 0x0000000402007981 */ /* 0x002ea4000c1e1300 */
[----:B--2---:R-:W-:-:S04]  /*00d0*/  PRMT R0, R0, 0x9910, RZ ;  /* 0x0000991000007816 */ /* 0x004fc800000000ff */
[----:B------:R-:W-:-:S04]  /*00e0*/  IABS R0, R0 ;  /* 0x0000000000007213 */ /* 0x000fc80000000000 */
[----:B------:R-:W-:-:S05]  /*00f0*/  PRMT R5, R0, 0x7710, RZ ;  /* 0x0000771000057816 */ /* 0x000fca00000000ff */
[----:B------:R-:W-:Y:S01]  /*0100*/  STG.E.U8 desc[UR4][R2.64], R5 ;  /* 0x0000000502007986 */ /* 0x000fe2000c101104 */
[----:B------:R-:W-:Y:S05]  /*0110*/  EXIT ;  /* 0x000000000000794d */ /* 0x000fea0003800000 */
.L_x_0:
[----:B------:R-:W-:-:S00]  /*0120*/  BRA `(.L_x_0) ;  /* 0xfffffffc00fc7947 */ /* 0x000fc0000383ffff */
[----:B------:R-:W-:-:S00]  /*0130*/  NOP ;  /* 0x0000000000007918 */ /* 0x000fc00000000000 */
        /* <DEDUP_REMOVED lines=12> */
.L_x_4:


//--------------------- .text._Z14AbsImageKernelIsEvPT_i --------------------------
	.section	.text._Z14AbsImageKernelIsEvPT_i,"ax",@progbits
	.align	128
        .global         _Z14AbsImageKernelIsEvPT_i
        .type           _Z14AbsImageKernelIsEvPT_i,@function
        .size           _Z14AbsImageKernelIsEvPT_i,(.L_x_5 - _Z14AbsImageKernelIsEvPT_i)
        .other          _Z14AbsImageKernelIsEvPT_i,@"STO_CUDA_ENTRY STV_DEFAULT"
_Z14AbsImageKernelIsEvPT_i:
.text._Z14AbsImageKernelIsEvPT_i:
        /* <DEDUP_REMOVED lines=8> */
[----:B------:R-:W0:Y:S01]  /*0080*/  LDC.64 R2, c[0x0][0x380] ;  /* 0x0000e000ff027b82 */ /* 0x000e220000000a00 */
[----:B------:R-:W1:Y:S01]  /*0090*/  LDCU.64 UR4, c[0x0][0x358] ;  /* 0x00006b00ff0477ac */ /* 0x000e620008000a00 */
[----:B0-----:R-:W-:-:S05]  /*00a0*/  IMAD.WIDE R2, R5, 0x2, R2 ;  /* 0x0000000205027825 */ /* 0x001fca00078e0202 */
[----:B-1----:R-:W2:Y:S02]  /*00b0*/  LDG.E.U16 R0, desc[UR4][R2.64] ;  /* 0x0000000402007981 */ /* 0x002ea4000c1e1500 */
[----:B--2---:R-:W-:-:S04]  /*00c0*/  PRMT R0, R0, 0x9910, RZ ;  /* 0x0000991000007816 */ /* 0x004fc800000000ff */
[----:B------:R-:W-:-:S04]  /*00d0*/  IABS R0, R0 ;  /* 0x0000000000007213 */ /* 0x000fc80000000000 */
[----:B------:R-:W-:-:S05]  /*00e0*/  PRMT R5, R0, 0x7710, RZ ;  /* 0x0000771000057816 */ /* 0x000fca00000000ff */
[----:B------:R-:W-:Y:S01]  /*00f0*/  STG.E.U16 desc[UR4][R2.64], R5 ;  /* 0x0000000502007986 */ /* 0x000fe2000c101504 */
[----:B------:R-:W-:Y:S05]  /*0100*/  EXIT ;  /* 0x000000000000794d */ /* 0x000fea0003800000 */
.L_x_1:
        /* <DEDUP_REMOVED lines=15> */
.L_x_5:


//--------------------- .text._Z14AbsImageKernelIiEvPT_i --------------------------
	.section	.text._Z14AbsImageKernelIiEvPT_i,"ax",@progbits
	.align	128
        .global         _Z14AbsImageKernelIiEvPT_i
        .type           _Z14AbsImageKernelIiEvPT_i,@function
        .size           _Z14AbsImageKernelIiEvPT_i,(.L_x_6 - _Z14AbsImageKernelIiEvPT_i)
        .other          _Z14AbsImageKernelIiEvPT_i,@"STO_CUDA_ENTRY STV_DEFAULT"
_Z14AbsImageKernelIiEvPT_i:
.text._Z14AbsImageKernelIiEvPT_i:
        /* <DEDUP_REMOVED lines=11> */
[----:B-1----:R-:W2:Y:S02]  /*00b0*/  LDG.E R0, desc[UR4][R2.64] ;  /* 0x0000000402007981 */ /* 0x002ea4000c1e1900 */
[----:B--2---:R-:W-:-:S05]  /*00c0*/  IABS R5, R0 ;  /* 0x0000000000057213 */ /* 0x004fca0000000000 */
[----:B------:R-:W-:Y:S01]  /*00d0*/  STG.E desc[UR4][R2.64], R5 ;  /* 0x0000000502007986 */ /* 0x000fe2000c101904 */
[----:B------:R-:W-:Y:S05]  /*00e0*/  EXIT ;  /* 0x000000000000794d */ /* 0x000fea0003800000 */
.L_x_2:
        /* <DEDUP_REMOVED lines=9> */
.L_x_6:


//--------------------- .text._Z14AbsImageKernelIfEvPT_i --------------------------
	.section	.text._Z14AbsImageKernelIfEvPT_i,"ax",@progbits
	.align	128
        .global         _Z14AbsImageKernelIfEvPT_i
        .type           _Z14AbsImageKernelIfEvPT_i,@function
        .size           _Z14AbsImageKernelIfEvPT_i,(.L_x_7 - _Z14AbsImageKernelIfEvPT_i)
        .other          _Z14AbsImageKernelIfEvPT_i,@"STO_CUDA_ENTRY STV_DEFAULT"
_Z14AbsImageKernelIfEvPT_i:
.text._Z14AbsImageKernelIfEvPT_i:
        /* <DEDUP_REMOVED lines=12> */
[----:B--2---:R-:W-:-:S04]  /*00c0*/  FSETP.GEU.AND P0, PT, R0, RZ, PT ;  /* 0x000000ff0000720b */ /* 0x004fc80003f0e000 */
[----:B------:R-:W-:-:S05]  /*00d0*/  FSEL R5, -R0, R0, !P0 ;  /* 0x0000000000057208 */ /* 0x000fca0004000100 */
[----:B------:R-:W-:Y:S01]  /*00e0*/  STG.E desc[UR4][R2.64], R5 ;  /* 0x0000000502007986 */ /* 0x000fe2000c101904 */
[----:B------:R-:W-:Y:S05]  /*00f0*/  EXIT ;  /* 0x000000000000794d */ /* 0x000fea0003800000 */
.L_x_3:
        /* <DEDUP_REMOVED lines=16> */
.L_x_7:


//--------------------- .nv.shared.reserved.0     --------------------------
	.section	.nv.shared.reserved.0,"aw",@nobits
	.weak		__nv_reservedSMEM_offset_0_alias
	.size		__nv_reservedSMEM_offset_0_alias, 0, 64
	.other		__nv_reservedSMEM_offset_0_alias,@"STO_CUDA_RESERVED_SHARED STV_DEFAULT"
__nv_reservedSMEM_offset_0_alias:
	.zero		0
	.zero		64


//--------------------- .nv.constant0._Z14AbsImageKernelIcEvPT_i --------------------------
	.section	.nv.constant0._Z14AbsImageKernelIcEvPT_i,"a",@progbits
	.sectionflags	@""
	.align	4
.nv.constant0._Z14AbsImageKernelIcEvPT_i:
	.zero		908


//--------------------- .nv.constant0._Z14AbsImageKernelIsEvPT_i --------------------------
	.section	.nv.constant0._Z14AbsImageKernelIsEvPT_i,"a",@progbits
	.sectionflags	@""
	.align	4
.nv.constant0._Z14AbsImageKernelIsEvPT_i:
	.zero		908


//--------------------- .nv.constant0._Z14AbsImageKernelIiEvPT_i --------------------------
	.section	.nv.constant0._Z14AbsImageKernelIiEvPT_i,"a",@progbits
	.sectionflags	@""
	.align	4
.nv.constant0._Z14AbsImageKernelIiEvPT_i:
	.zero		908


//--------------------- .nv.constant0._Z14AbsImageKernelIfEvPT_i --------------------------
	.section	.nv.constant0._Z14AbsImageKernelIfEvPT_i,"a",@progbits
	.sectionflags	@""
	.align	4
.nv.constant0._Z14AbsImageKernelIfEvPT_i:
	.zero		908


//--------------------- SYMBOLS --------------------------

	.type		.nv.reservedSmem.offset0,@object
	.size		.nv.reservedSmem.offset0,0x4
